







.version 7.0
.target sm_75
.address_size 64


.global .texref tex_x_float;
.const .align 4 .b8 jds_ptr_int[20000];
.const .align 4 .b8 sh_zcnt_int[20000];

.visible .entry _Z8spmv_jdsPfPKfPKiS3_S1_S3_i(
.param .u64 _Z8spmv_jdsPfPKfPKiS3_S1_S3_i_param_0,
.param .u64 _Z8spmv_jdsPfPKfPKiS3_S1_S3_i_param_1,
.param .u64 _Z8spmv_jdsPfPKfPKiS3_S1_S3_i_param_2,
.param .u64 _Z8spmv_jdsPfPKfPKiS3_S1_S3_i_param_3,
.param .u64 _Z8spmv_jdsPfPKfPKiS3_S1_S3_i_param_4,
.param .u64 _Z8spmv_jdsPfPKfPKiS3_S1_S3_i_param_5,
.param .u32 _Z8spmv_jdsPfPKfPKiS3_S1_S3_i_param_6
)
{
.reg .pred %p<9>;
.reg .f32 %f<48>;
.reg .b32 %r<77>;
.reg .b64 %rd<116>;


ld.param.u64 %rd29, [_Z8spmv_jdsPfPKfPKiS3_S1_S3_i_param_0];
ld.param.u64 %rd30, [_Z8spmv_jdsPfPKfPKiS3_S1_S3_i_param_1];
ld.param.u64 %rd31, [_Z8spmv_jdsPfPKfPKiS3_S1_S3_i_param_2];
ld.param.u64 %rd32, [_Z8spmv_jdsPfPKfPKiS3_S1_S3_i_param_3];
ld.param.u64 %rd33, [_Z8spmv_jdsPfPKfPKiS3_S1_S3_i_param_4];
ld.param.u32 %r12, [_Z8spmv_jdsPfPKfPKiS3_S1_S3_i_param_6];
mov.u32 %r13, %ntid.x;
mov.u32 %r14, %ctaid.x;
mul.lo.s32 %r1, %r13, %r14;
mov.u32 %r15, %tid.x;
add.s32 %r2, %r1, %r15;
setp.ge.s32	%p1, %r2, %r12;
@%p1 bra BB0_18;

cvta.to.global.u64 %rd34, %rd33;
cvta.to.global.u64 %rd35, %rd31;
cvta.to.global.u64 %rd36, %rd30;
shr.s32 %r16, %r2, 5;
mul.wide.s32 %rd37, %r16, 4;
mov.u64 %rd38, sh_zcnt_int;
add.s64 %rd39, %rd38, %rd37;
ld.const.u32 %r17, [jds_ptr_int];
add.s32 %r18, %r17, %r2;
mul.wide.s32 %rd40, %r18, 4;
add.s64 %rd41, %rd36, %rd40;
ld.global.f32 %f46, [%rd41];
add.s64 %rd42, %rd35, %rd40;
ld.global.u32 %r19, [%rd42];
mul.wide.s32 %rd43, %r19, 4;
add.s64 %rd44, %rd34, %rd43;
ld.global.f32 %f47, [%rd44];
ld.const.u32 %r3, [%rd39];
mov.f32 %f44, 0f00000000;
setp.lt.s32	%p2, %r3, 2;
@%p2 bra BB0_17;

ld.const.u32 %r20, [jds_ptr_int+4];
add.s32 %r21, %r20, %r2;
mul.wide.s32 %rd46, %r21, 4;
add.s64 %rd47, %rd35, %rd46;
add.s64 %rd115, %rd36, %rd46;
ld.global.u32 %r22, [%rd47];
mul.wide.s32 %rd50, %r22, 4;
add.s64 %rd2, %rd34, %rd50;
fma.rn.f32 %f3, %f46, %f47, 0f00000000;
setp.lt.s32	%p3, %r3, 3;
@%p3 bra BB0_3;

add.s32 %r24, %r3, -2;
and.b32 %r25, %r24, 3;
setp.eq.s32	%p4, %r25, 0;
mov.u64 %rd114, 0;
mov.f32 %f44, 0f00000000;
mov.u32 %r76, 2;
@%p4 bra BB0_5;

setp.eq.s32	%p5, %r25, 1;
mov.u32 %r74, 2;
@%p5 bra BB0_7;
bra.uni BB0_8;

BB0_7:
mov.u64 %rd105, %rd2;
bra.uni BB0_12;

BB0_3:
mov.f32 %f44, %f3;
mov.u64 %rd114, %rd2;
bra.uni BB0_16;

BB0_5:
mov.u64 %rd108, %rd115;
mov.u64 %rd115, %rd114;
bra.uni BB0_13;

BB0_8:
setp.eq.s32	%p6, %r25, 2;
mov.u32 %r73, 2;
@%p6 bra BB0_9;
bra.uni BB0_10;

BB0_9:
mov.u64 %rd104, %rd115;
bra.uni BB0_11;

BB0_10:
ld.global.f32 %f21, [%rd2];
mad.lo.s32 %r36, %r13, %r14, %r15;
ld.const.u32 %r37, [jds_ptr_int+8];
add.s32 %r38, %r37, %r36;
mul.wide.s32 %rd54, %r38, 4;
add.s64 %rd55, %rd35, %rd54;
add.s64 %rd104, %rd36, %rd54;
ld.global.u32 %r39, [%rd55];
mul.wide.s32 %rd58, %r39, 4;
add.s64 %rd2, %rd34, %rd58;
ld.global.f32 %f22, [%rd115];
fma.rn.f32 %f3, %f22, %f21, %f3;
mov.u32 %r73, 3;

BB0_11:
mul.wide.s32 %rd59, %r73, 4;
mov.u64 %rd60, jds_ptr_int;
add.s64 %rd61, %rd60, %rd59;
add.s32 %r74, %r73, 1;
mad.lo.s32 %r43, %r13, %r14, %r15;
ld.const.u32 %r44, [%rd61];
add.s32 %r45, %r44, %r43;
mul.wide.s32 %rd63, %r45, 4;
add.s64 %rd64, %rd35, %rd63;
add.s64 %rd115, %rd36, %rd63;
ld.global.u32 %r46, [%rd64];
mul.wide.s32 %rd67, %r46, 4;
add.s64 %rd105, %rd34, %rd67;
ld.global.f32 %f23, [%rd104];
ld.global.f32 %f24, [%rd2];
fma.rn.f32 %f3, %f23, %f24, %f3;

BB0_12:
mul.wide.s32 %rd68, %r74, 4;
mov.u64 %rd69, jds_ptr_int;
add.s64 %rd70, %rd69, %rd68;
add.s32 %r76, %r74, 1;
mad.lo.s32 %r50, %r13, %r14, %r15;
ld.const.u32 %r51, [%rd70];
add.s32 %r52, %r51, %r50;
mul.wide.s32 %rd72, %r52, 4;
add.s64 %rd73, %rd35, %rd72;
add.s64 %rd108, %rd36, %rd72;
ld.global.u32 %r53, [%rd73];
mul.wide.s32 %rd76, %r53, 4;
add.s64 %rd2, %rd34, %rd76;
ld.global.f32 %f25, [%rd115];
ld.global.f32 %f26, [%rd105];
fma.rn.f32 %f3, %f25, %f26, %f3;
mov.f32 %f44, %f3;
mov.u64 %rd114, %rd2;
mov.u64 %rd115, %rd108;

BB0_13:
setp.lt.u32	%p7, %r24, 4;
@%p7 bra BB0_16;

mul.wide.s32 %rd77, %r76, 4;
mov.u64 %rd78, jds_ptr_int;
add.s64 %rd111, %rd78, %rd77;
mov.f32 %f44, %f3;
mov.u64 %rd114, %rd2;
mov.u64 %rd115, %rd108;

BB0_15:
ld.const.u32 %r56, [%rd111];
add.s32 %r57, %r56, %r2;
mul.wide.s32 %rd79, %r57, 4;
add.s64 %rd80, %rd35, %rd79;
add.s64 %rd81, %rd36, %rd79;
ld.global.u32 %r58, [%rd80];
mul.wide.s32 %rd82, %r58, 4;
add.s64 %rd83, %rd34, %rd82;
ld.global.f32 %f27, [%rd115];
ld.global.f32 %f28, [%rd114];
fma.rn.f32 %f29, %f27, %f28, %f44;
ld.const.u32 %r59, [%rd111+4];
add.s32 %r60, %r59, %r2;
mul.wide.s32 %rd84, %r60, 4;
add.s64 %rd85, %rd35, %rd84;
add.s64 %rd86, %rd36, %rd84;
ld.global.u32 %r61, [%rd85];
mul.wide.s32 %rd87, %r61, 4;
add.s64 %rd88, %rd34, %rd87;
ld.global.f32 %f30, [%rd81];
ld.global.f32 %f31, [%rd83];
fma.rn.f32 %f32, %f30, %f31, %f29;
ld.const.u32 %r62, [%rd111+8];
add.s32 %r63, %r62, %r2;
mul.wide.s32 %rd89, %r63, 4;
add.s64 %rd90, %rd35, %rd89;
add.s64 %rd91, %rd36, %rd89;
ld.global.u32 %r64, [%rd90];
mul.wide.s32 %rd92, %r64, 4;
add.s64 %rd93, %rd34, %rd92;
ld.global.f32 %f33, [%rd86];
ld.global.f32 %f34, [%rd88];
fma.rn.f32 %f35, %f33, %f34, %f32;
ld.const.u32 %r65, [%rd111+12];
add.s32 %r66, %r65, %r2;
mul.wide.s32 %rd94, %r66, 4;
add.s64 %rd95, %rd35, %rd94;
add.s64 %rd115, %rd36, %rd94;
ld.global.u32 %r67, [%rd95];
mul.wide.s32 %rd96, %r67, 4;
add.s64 %rd114, %rd34, %rd96;
ld.global.f32 %f36, [%rd91];
ld.global.f32 %f37, [%rd93];
fma.rn.f32 %f44, %f36, %f37, %f35;
add.s64 %rd111, %rd111, 16;
add.s32 %r76, %r76, 4;
setp.lt.s32	%p8, %r76, %r3;
@%p8 bra BB0_15;

BB0_16:
ld.global.f32 %f46, [%rd115];
ld.global.f32 %f47, [%rd114];

BB0_17:
fma.rn.f32 %f38, %f46, %f47, %f44;
mad.lo.s32 %r71, %r13, %r14, %r15;
cvta.to.global.u64 %rd97, %rd32;
mul.wide.s32 %rd98, %r71, 4;
add.s64 %rd99, %rd97, %rd98;
ld.global.u32 %r72, [%rd99];
cvta.to.global.u64 %rd100, %rd29;
mul.wide.s32 %rd101, %r72, 4;
add.s64 %rd102, %rd100, %rd101;
st.global.f32 [%rd102], %f38;

BB0_18:
ret;
}




// ===== COMPILED SASS (sm_100) =====

	.target	sm_100

	.elftype	@"ET_EXEC"


//--------------------- .note.nv.tkinfo           --------------------------
	.section	.note.nv.tkinfo,"",@"SHT_NOTE"
	.sectionflags	@"SHF_NOTE_NV_TKINFO"
	.tkinfo
        /*0018*/ 	.word	0x00000002
        /*0030*/ 	.string	""
        /*0030*/ 	.string	"ptxas"
        /*0030*/ 	.string	"Cuda compilation tools, release 13.0, V13.0.88"
        /*0030*/ 	.string	"Build cuda_13.0.r13.0/compiler.36424714_0"
        /*0030*/ 	.string	"-arch sm_100 "



//--------------------- .note.nv.cuinfo           --------------------------
	.section	.note.nv.cuinfo,"",@"SHT_NOTE"
	.sectionflags	@"SHF_NOTE_NV_CUINFO"
        /*0018*/ 	.short	0x0002
        /*001a*/ 	.short	0x004b
        /*001c*/ 	.short	0x0082
	.zero		2


//--------------------- .nv.info                  --------------------------
	.section	.nv.info,"",@"SHT_CUDA_INFO"
	.align	4


	//----- nvinfo : EIATTR_REGCOUNT
	.align		4
        /*0000*/ 	.byte	0x04, 0x2f
        /*0002*/ 	.short	(.L_3 - .L_2)
	.align		4
.L_2:
        /*0004*/ 	.word	index@(_Z8spmv_jdsPfPKfPKiS3_S1_S3_i)
        /*0008*/ 	.word	0x00000020


	//----- nvinfo : EIATTR_FRAME_SIZE
	.align		4
.L_3:
        /*000c*/ 	.byte	0x04, 0x11
        /*000e*/ 	.short	(.L_5 - .L_4)
	.align		4
.L_4:
        /*0010*/ 	.word	index@(_Z8spmv_jdsPfPKfPKiS3_S1_S3_i)
        /*0014*/ 	.word	0x00000000


	//----- nvinfo : EIATTR_MIN_STACK_SIZE
	.align		4
.L_5:
        /*0018*/ 	.byte	0x04, 0x12
        /*001a*/ 	.short	(.L_7 - .L_6)
	.align		4
.L_6:
        /*001c*/ 	.word	index@(_Z8spmv_jdsPfPKfPKiS3_S1_S3_i)
        /*0020*/ 	.word	0x00000000
.L_7:


//--------------------- .nv.compat                --------------------------
	.section	.nv.compat,"",@"SHT_CUDA_COMPAT_INFO"
	.align	4
        /*0000*/ 	.byte	0x02, 0x09, 0x00, 0x00, 0x02, 0x02, 0x01, 0x00, 0x02, 0x05, 0x05, 0x00, 0x03, 0x07, 0x01, 0x01
        /*0010*/ 	.byte	0x02, 0x03, 0x00, 0x00, 0x02, 0x06, 0x01, 0x00, 0x04, 0x0b, 0x08, 0x00, 0x09, 0x00, 0x00, 0x00
        /*0020*/ 	.byte	0x00, 0x00, 0x00, 0x00


//--------------------- .nv.info._Z8spmv_jdsPfPKfPKiS3_S1_S3_i --------------------------
	.section	.nv.info._Z8spmv_jdsPfPKfPKiS3_S1_S3_i,"",@"SHT_CUDA_INFO"
	.sectionflags	@""
	.align	4


	//----- nvinfo : EIATTR_CUDA_API_VERSION
	.align		4
        /*0000*/ 	.byte	0x04, 0x37
        /*0002*/ 	.short	(.L_9 - .L_8)
.L_8:
        /*0004*/ 	.word	0x00000082


	//----- nvinfo : EIATTR_KPARAM_INFO
	.align		4
.L_9:
        /*0008*/ 	.byte	0x04, 0x17
        /*000a*/ 	.short	(.L_11 - .L_10)
.L_10:
        /*000c*/ 	.word	0x00000000
        /*0010*/ 	.short	0x0006
        /*0012*/ 	.short	0x0030
        /*0014*/ 	.byte	0x00, 0xf0, 0x11, 0x00


	//----- nvinfo : EIATTR_KPARAM_INFO
	.align		4
.L_11:
        /*0018*/ 	.byte	0x04, 0x17
        /*001a*/ 	.short	(.L_13 - .L_12)
.L_12:
        /*001c*/ 	.word	0x00000000
        /*0020*/ 	.short	0x0005
        /*0022*/ 	.short	0x0028
        /*0024*/ 	.byte	0x00, 0xf0, 0x21, 0x00


	//----- nvinfo : EIATTR_KPARAM_INFO
	.align		4
.L_13:
        /*0028*/ 	.byte	0x04, 0x17
        /*002a*/ 	.short	(.L_15 - .L_14)
.L_14:
        /*002c*/ 	.word	0x00000000
        /*0030*/ 	.short	0x0004
        /*0032*/ 	.short	0x0020
        /*0034*/ 	.byte	0x00, 0xf0, 0x21, 0x00


	//----- nvinfo : EIATTR_KPARAM_INFO
	.align		4
.L_15:
        /*0038*/ 	.byte	0x04, 0x17
        /*003a*/ 	.short	(.L_17 - .L_16)
.L_16:
        /*003c*/ 	.word	0x00000000
        /*0040*/ 	.short	0x0003
        /*0042*/ 	.short	0x0018
        /*0044*/ 	.byte	0x00, 0xf0, 0x21, 0x00


	//----- nvinfo : EIATTR_KPARAM_INFO
	.align		4
.L_17:
        /*0048*/ 	.byte	0x04, 0x17
        /*004a*/ 	.short	(.L_19 - .L_18)
.L_18:
        /*004c*/ 	.word	0x00000000
        /*0050*/ 	.short	0x0002
        /*0052*/ 	.short	0x0010
        /*0054*/ 	.byte	0x00, 0xf0, 0x21, 0x00


	//----- nvinfo : EIATTR_KPARAM_INFO
	.align		4
.L_19:
        /*0058*/ 	.byte	0x04, 0x17
        /*005a*/ 	.short	(.L_21 - .L_20)
.L_20:
        /*005c*/ 	.word	0x00000000
        /*0060*/ 	.short	0x0001
        /*0062*/ 	.short	0x0008
        /*0064*/ 	.byte	0x00, 0xf0, 0x21, 0x00


	//----- nvinfo : EIATTR_KPARAM_INFO
	.align		4
.L_21:
        /*0068*/ 	.byte	0x04, 0x17
        /*006a*/ 	.short	(.L_23 - .L_22)
.L_22:
        /*006c*/ 	.word	0x00000000
        /*0070*/ 	.short	0x0000
        /*0072*/ 	.short	0x0000
        /*0074*/ 	.byte	0x00, 0xf0, 0x21, 0x00


	//----- nvinfo : EIATTR_SPARSE_MMA_MASK
	.align		4
.L_23:
        /*0078*/ 	.byte	0x03, 0x50
        /*007a*/ 	.short	0x0000


	//----- nvinfo : EIATTR_MAXREG_COUNT
	.align		4
        /*007c*/ 	.byte	0x03, 0x1b
        /*007e*/ 	.short	0x00ff


	//----- nvinfo : EIATTR_MERCURY_ISA_VERSION
	.align		4
        /*0080*/ 	.byte	0x03, 0x5f
        /*0082*/ 	.short	0x0101


	//----- nvinfo : EIATTR_VRC_CTA_INIT_COUNT
	.align		4
        /*0084*/ 	.byte	0x02, 0x4a
	.zero		1
	.zero		1


	//----- nvinfo : EIATTR_EXIT_INSTR_OFFSETS
	.align		4
        /*0088*/ 	.byte	0x04, 0x1c
        /*008a*/ 	.short	(.L_25 - .L_24)


	//   ....[0]....
.L_24:
        /*008c*/ 	.word	0x00000070


	//   ....[1]....
        /*0090*/ 	.word	0x00000a40


	//----- nvinfo : EIATTR_CRS_STACK_SIZE
	.align		4
.L_25:
        /*0094*/ 	.byte	0x04, 0x1e
        /*0096*/ 	.short	(.L_27 - .L_26)
.L_26:
        /*0098*/ 	.word	0x00000000


	//----- nvinfo : EIATTR_CBANK_PARAM_SIZE
	.align		4
.L_27:
        /*009c*/ 	.byte	0x03, 0x19
        /*009e*/ 	.short	0x0034


	//----- nvinfo : EIATTR_PARAM_CBANK
	.align		4
        /*00a0*/ 	.byte	0x04, 0x0a
        /*00a2*/ 	.short	(.L_29 - .L_28)
	.align		4
.L_28:
        /*00a4*/ 	.word	index@(.nv.constant0._Z8spmv_jdsPfPKfPKiS3_S1_S3_i)
        /*00a8*/ 	.short	0x0380
        /*00aa*/ 	.short	0x0034


	//----- nvinfo : EIATTR_SW_WAR
	.align		4
.L_29:
        /*00ac*/ 	.byte	0x04, 0x36
        /*00ae*/ 	.short	(.L_31 - .L_30)
.L_30:
        /*00b0*/ 	.word	0x00000008
.L_31:


//--------------------- .nv.callgraph             --------------------------
	.section	.nv.callgraph,"",@"SHT_CUDA_CALLGRAPH"
	.align	4
	.sectionentsize	8
	.align		4
        /*0000*/ 	.word	0x00000000
	.align		4
        /*0004*/ 	.word	0xffffffff
	.align		4
        /*0008*/ 	.word	0x00000000
	.align		4
        /*000c*/ 	.word	0xfffffffe
	.align		4
        /*0010*/ 	.word	0x00000000
	.align		4
        /*0014*/ 	.word	0xfffffffd
	.align		4
        /*0018*/ 	.word	0x00000000
	.align		4
        /*001c*/ 	.word	0xfffffffc


//--------------------- .nv.constant3             --------------------------
	.section	.nv.constant3,"a",@progbits
	.align	4
.nv.constant3:
	.type		jds_ptr_int,@object
	.size		jds_ptr_int,(sh_zcnt_int - jds_ptr_int)
jds_ptr_int:
	.zero		20000
	.type		sh_zcnt_int,@object
	.size		sh_zcnt_int,(.L_1 - sh_zcnt_int)
sh_zcnt_int:
	.zero		20000
.L_1:


//--------------------- .text._Z8spmv_jdsPfPKfPKiS3_S1_S3_i --------------------------
	.section	.text._Z8spmv_jdsPfPKfPKiS3_S1_S3_i,"ax",@progbits
	.align	128
        .global         _Z8spmv_jdsPfPKfPKiS3_S1_S3_i
        .type           _Z8spmv_jdsPfPKfPKiS3_S1_S3_i,@function
        .size           _Z8spmv_jdsPfPKfPKiS3_S1_S3_i,(.L_x_15 - _Z8spmv_jdsPfPKfPKiS3_S1_S3_i)
        .other          _Z8spmv_jdsPfPKfPKiS3_S1_S3_i,@"STO_CUDA_ENTRY STV_DEFAULT"
_Z8spmv_jdsPfPKfPKiS3_S1_S3_i:
.text._Z8spmv_jdsPfPKfPKiS3_S1_S3_i:
[----:B------:R-:W-:Y:S01]  /*0000*/  LDC R1, c[0x0][0x37c] ;  /* 0x0000df00ff017b82 */ /* 0x000fe20000000800 */
[----:B------:R-:W0:Y:S01]  /*0010*/  S2R R16, SR_CTAID.X ;  /* 0x0000000000107919 */ /* 0x000e220000002500 */
[----:B------:R-:W0:Y:S01]  /*0020*/  LDCU UR4, c[0x0][0x360] ;  /* 0x00006c00ff0477ac */ /* 0x000e220008000800 */
[----:B------:R-:W0:Y:S01]  /*0030*/  S2R R3, SR_TID.X ;  /* 0x0000000000037919 */ /* 0x000e220000002100 */
[----:B------:R-:W1:Y:S01]  /*0040*/  LDCU UR5, c[0x0][0x3b0] ;  /* 0x00007600ff0577ac */ /* 0x000e620008000800 */
[----:B0-----:R-:W-:-:S05]  /*0050*/  IMAD R16, R16, UR4, R3 ;  /* 0x0000000410107c24 */ /* 0x001fca000f8e0203 */
[----:B-1----:R-:W-:-:S13]  /*0060*/  ISETP.GE.AND P0, PT, R16, UR5, PT ;  /* 0x0000000510007c0c */ /* 0x002fda000bf06270 */
[----:B------:R-:W-:Y:S05]  /*0070*/  @P0 EXIT ;  /* 0x000000000000094d */ /* 0x000fea0003800000 */
[----:B------:R-:W0:Y:S01]  /*0080*/  LDC.64 R6, c[0x0][0x390] ;  /* 0x0000e400ff067b82 */ /* 0x000e220000000a00 */
[----:B------:R-:W1:Y:S01]  /*0090*/  LDCU UR6, c[0x3][URZ] ;  /* 0x00c00000ff0677ac */ /* 0x000e620008000800 */
[----:B------:R-:W2:Y:S06]  /*00a0*/  LDCU.64 UR4, c[0x0][0x358] ;  /* 0x00006b00ff0477ac */ /* 0x000eac0008000a00 */
[----:B------:R-:W3:Y:S08]  /*00b0*/  LDC.64 R2, c[0x0][0x3a0] ;  /* 0x0000e800ff027b82 */ /* 0x000ef00000000a00 */
[----:B------:R-:W4:Y:S01]  /*00c0*/  LDC.64 R4, c[0x0][0x388] ;  /* 0x0000e200ff047b82 */ /* 0x000f220000000a00 */
[----:B-1----:R-:W-:-:S05]  /*00d0*/  IADD3 R9, PT, PT, R16, UR6, RZ ;  /* 0x0000000610097c10 */ /* 0x002fca000fffe0ff */
[----:B0-----:R-:W-:-:S06]  /*00e0*/  IMAD.WIDE R10, R9, 0x4, R6 ;  /* 0x00000004090a7825 */ /* 0x001fcc00078e0206 */
[----:B--2---:R-:W3:Y:S01]  /*00f0*/  LDG.E R11, desc[UR4][R10.64] ;  /* 0x000000040a0b7981 */ /* 0x004ee2000c1e1900 */
[----:B----4-:R-:W-:-:S05]  /*0100*/  IMAD.WIDE R8, R9, 0x4, R4 ;  /* 0x0000000409087825 */ /* 0x010fca00078e0204 */
[----:B------:R0:W5:Y:S01]  /*0110*/  LDG.E R0, desc[UR4][R8.64] ;  /* 0x0000000408007981 */ /* 0x000162000c1e1900 */
[----:B------:R-:W-:Y:S01]  /*0120*/  SHF.R.S32.HI R14, RZ, 0x5, R16 ;  /* 0x00000005ff0e7819 */ /* 0x000fe20000011410 */
[----:B------:R-:W-:-:S03]  /*0130*/  UMOV UR6, 0x4e20 ;  /* 0x00004e2000067882 */ /* 0x000fc60000000000 */
[----:B------:R-:W-:-:S04]  /*0140*/  LEA R14, R14, UR6, 0x2 ;  /* 0x000000060e0e7c11 */ /* 0x000fc8000f8e10ff */
[----:B------:R-:W1:Y:S01]  /*0150*/  LDC R17, c[0x3][R14] ;  /* 0x00c000000e117b82 */ /* 0x000e620000000800 */
[----:B---3--:R-:W-:-:S06]  /*0160*/  IMAD.WIDE R12, R11, 0x4, R2 ;  /* 0x000000040b0c7825 */ /* 0x008fcc00078e0202 */
[----:B------:R0:W5:Y:S01]  /*0170*/  LDG.E R12, desc[UR4][R12.64] ;  /* 0x000000040c0c7981 */ /* 0x000162000c1e1900 */
[----:B-1----:R-:W-:Y:S01]  /*0180*/  ISETP.GE.AND P0, PT, R17, 0x2, PT ;  /* 0x000000021100780c */ /* 0x002fe20003f06270 */
[----:B------:R-:W-:Y:S01]  /*0190*/  BSSY.RECONVERGENT B1, `(.L_x_0) ;  /* 0x0000083000017945 */ /* 0x000fe20003800200 */
[----:B------:R-:W-:-:S11]  /*01a0*/  HFMA2 R19, -RZ, RZ, 0, 0 ;  /* 0x00000000ff137431 */ /* 0x000fd600000001ff */
[----:B0-----:R-:W-:Y:S05]  /*01b0*/  @!P0 BRA `(.L_x_1) ;  /* 0x0000000800008947 */ /* 0x001fea0003800000 */
[----:B------:R-:W0:Y:S02]  /*01c0*/  LDCU UR6, c[0x3][0x4] ;  /* 0x00c00080ff0677ac */ /* 0x000e240008000800 */
[----:B0-----:R-:W-:-:S05]  /*01d0*/  IADD3 R21, PT, PT, R16, UR6, RZ ;  /* 0x0000000610157c10 */ /* 0x001fca000fffe0ff */
[----:B------:R-:W-:-:S06]  /*01e0*/  IMAD.WIDE R8, R21, 0x4, R6 ;  /* 0x0000000415087825 */ /* 0x000fcc00078e0206 */
[----:B------:R-:W2:Y:S01]  /*01f0*/  LDG.E R9, desc[UR4][R8.64] ;  /* 0x0000000408097981 */ /* 0x000ea2000c1e1900 */
[----:B------:R-:W-:Y:S01]  /*0200*/  ISETP.GE.AND P0, PT, R17, 0x3, PT ;  /* 0x000000031100780c */ /* 0x000fe20003f06270 */
[----:B------:R-:W-:Y:S01]  /*0210*/  BSSY.RECONVERGENT B0, `(.L_x_2) ;  /* 0x0000078000007945 */ /* 0x000fe20003800200 */
[----:B-----5:R-:W-:Y:S01]  /*0220*/  FFMA R0, R0, R12, RZ ;  /* 0x0000000c00007223 */ /* 0x020fe200000000ff */
[----:B------:R-:W-:-:S04]  /*0230*/  IMAD.WIDE R20, R21, 0x4, R4 ;  /* 0x0000000415147825 */ /* 0x000fc800078e0204 */
[----:B--2---:R-:W-:-:S06]  /*0240*/  IMAD.WIDE R10, R9, 0x4, R2 ;  /* 0x00000004090a7825 */ /* 0x004fcc00078e0202 */
[----:B------:R-:W-:Y:S05]  /*0250*/  @!P0 BRA `(.L_x_3) ;  /* 0x0000000400c08947 */ /* 0x000fea0003800000 */
[----:B------:R-:W-:Y:S01]  /*0260*/  IADD3 R22, PT, PT, R17, -0x2, RZ ;  /* 0xfffffffe11167810 */ /* 0x000fe20007ffe0ff */
[----:B------:R-:W-:Y:S01]  /*0270*/  BSSY.RECONVERGENT B2, `(.L_x_4) ;  /* 0x000003b000027945 */ /* 0x000fe20003800200 */
[----:B------:R-:W-:Y:S01]  /*0280*/  MOV R19, RZ ;  /* 0x000000ff00137202 */ /* 0x000fe20000000f00 */
[----:B------:R-:W-:Y:S01]  /*0290*/  IMAD.MOV.U32 R18, RZ, RZ, 0x2 ;  /* 0x00000002ff127424 */ /* 0x000fe200078e00ff */
[----:B------:R-:W-:Y:S02]  /*02a0*/  LOP3.LUT P0, R12, R22, 0x3, RZ, 0xc0, !PT ;  /* 0x00000003160c7812 */ /* 0x000fe4000780c0ff */
[----:B------:R-:W-:-:S11]  /*02b0*/  CS2R R8, SRZ ;  /* 0x0000000000087805 */ /* 0x000fd6000001ff00 */
[----:B------:R-:W-:Y:S05]  /*02c0*/  @!P0 BRA `(.L_x_5) ;  /* 0x0000000000c88947 */ /* 0x000fea0003800000 */
[----:B------:R-:W-:Y:S01]  /*02d0*/  ISETP.NE.AND P0, PT, R12, 0x1, PT ;  /* 0x000000010c00780c */ /* 0x000fe20003f05270 */
[----:B------:R-:W-:Y:S01]  /*02e0*/  BSSY.RECONVERGENT B3, `(.L_x_6) ;  /* 0x000001f000037945 */ /* 0x000fe20003800200 */
[----:B------:R-:W-:-:S11]  /*02f0*/  HFMA2 R18, -RZ, RZ, 0, 1.1920928955078125e-07 ;  /* 0x00000002ff127431 */ /* 0x000fd600000001ff */
[----:B------:R-:W-:Y:S05]  /*0300*/  @!P0 BRA `(.L_x_7) ;  /* 0x0000000000688947 */ /* 0x000fea0003800000 */
[----:B------:R-:W-:-:S13]  /*0310*/  ISETP.NE.AND P0, PT, R12, 0x2, PT ;  /* 0x000000020c00780c */ /* 0x000fda0003f05270 */
[----:B------:R-:W0:Y:S01]  /*0320*/  @P0 LDC R9, c[0x3][0x8] ;  /* 0x00c00200ff090b82 */ /* 0x000e220000000800 */
[----:B------:R-:W-:Y:S01]  /*0330*/  MOV R18, 0x2 ;  /* 0x0000000200127802 */ /* 0x000fe20000000f00 */
[----:B------:R1:W2:Y:S01]  /*0340*/  @P0 LDG.E R15, desc[UR4][R10.64] ;  /* 0x000000040a0f0981 */ /* 0x0002a2000c1e1900 */
[----:B0-----:R-:W-:-:S05]  /*0350*/  @P0 IADD3 R9, PT, PT, R16, R9, RZ ;  /* 0x0000000910090210 */ /* 0x001fca0007ffe0ff */
[----:B------:R-:W-:-:S06]  /*0360*/  @P0 IMAD.WIDE R12, R9, 0x4, R6 ;  /* 0x00000004090c0825 */ /* 0x000fcc00078e0206 */
[----:B------:R-:W1:Y:S01]  /*0370*/  @P0 LDG.E R13, desc[UR4][R12.64] ;  /* 0x000000040c0d0981 */ /* 0x000e62000c1e1900 */
[----:B------:R-:W-:Y:S01]  /*0380*/  @P0 MOV R18, 0x3 ;  /* 0x0000000300120802 */ /* 0x000fe20000000f00 */
[----:B------:R-:W-:-:S04]  /*0390*/  @P0 IMAD.WIDE R8, R9, 0x4, R4 ;  /* 0x0000000409080825 */ /* 0x000fc800078e0204 */
[----:B------:R-:W-:-:S06]  /*03a0*/  IMAD.SHL.U32 R19, R18, 0x4, RZ ;  /* 0x0000000412137824 */ /* 0x000fcc00078e00ff */
[----:B------:R-:W0:Y:S01]  /*03b0*/  LDC R19, c[0x3][R19] ;  /* 0x00c0000013137b82 */ /* 0x000e220000000800 */
[----:B------:R-:W-:Y:S02]  /*03c0*/  @!P0 MOV R9, R21 ;  /* 0x0000001500098202 */ /* 0x000fe40000000f00 */
[----:B------:R-:W-:Y:S02]  /*03d0*/  @!P0 MOV R8, R20 ;  /* 0x0000001400088202 */ /* 0x000fe40000000f00 */
[----:B------:R-:W2:Y:S04]  /*03e0*/  @P0 LDG.E R20, desc[UR4][R20.64] ;  /* 0x0000000414140981 */ /* 0x000ea8000c1e1900 */
[----:B------:R-:W3:Y:S01]  /*03f0*/  LDG.E R9, desc[UR4][R8.64] ;  /* 0x0000000408097981 */ /* 0x000ee2000c1e1900 */
[----:B0-----:R-:W-:Y:S01]  /*0400*/  IADD3 R23, PT, PT, R16, R19, RZ ;  /* 0x0000001310177210 */ /* 0x001fe20007ffe0ff */
[----:B-1----:R-:W-:-:S04]  /*0410*/  @P0 IMAD.WIDE R10, R13, 0x4, R2 ;  /* 0x000000040d0a0825 */ /* 0x002fc800078e0202 */
[----:B------:R-:W-:Y:S01]  /*0420*/  IMAD.WIDE R12, R23, 0x4, R6 ;  /* 0x00000004170c7825 */ /* 0x000fe200078e0206 */
[----:B------:R-:W3:Y:S05]  /*0430*/  LDG.E R14, desc[UR4][R10.64] ;  /* 0x000000040a0e7981 */ /* 0x000eea000c1e1900 */
[----:B------:R-:W4:Y:S01]  /*0440*/  LDG.E R13, desc[UR4][R12.64] ;  /* 0x000000040c0d7981 */ /* 0x000f22000c1e1900 */
[----:B------:R-:W-:Y:S01]  /*0450*/  IADD3 R18, PT, PT, R18, 0x1, RZ ;  /* 0x0000000112127810 */ /* 0x000fe20007ffe0ff */
[----:B--2---:R-:W-:Y:S01]  /*0460*/  @P0 FFMA R0, R15, R20, R0 ;  /* 0x000000140f000223 */ /* 0x004fe20000000000 */
[----:B------:R-:W-:-:S04]  /*0470*/  IMAD.WIDE R20, R23, 0x4, R4 ;  /* 0x0000000417147825 */ /* 0x000fc800078e0204 */
[----:B---3--:R-:W-:Y:S01]  /*0480*/  FFMA R0, R9, R14, R0 ;  /* 0x0000000e09007223 */ /* 0x008fe20000000000 */
[----:B----4-:R-:W-:Y:S01]  /*0490*/  IMAD.WIDE R14, R13, 0x4, R2 ;  /* 0x000000040d0e7825 */ /* 0x010fe200078e0202 */
[----:B------:R-:W-:Y:S06]  /*04a0*/  BRA `(.L_x_8) ;  /* 0x0000000000087947 */ /* 0x000fec0003800000 */
.L_x_7:
[----:B------:R-:W-:Y:S01]  /*04b0*/  IMAD.MOV.U32 R14, RZ, RZ, R10 ;  /* 0x000000ffff0e7224 */ /* 0x000fe200078e000a */
[----:B------:R-:W-:-:S07]  /*04c0*/  MOV R15, R11 ;  /* 0x0000000b000f7202 */ /* 0x000fce0000000f00 */
.L_x_8:
[----:B------:R-:W-:Y:S05]  /*04d0*/  BSYNC.RECONVERGENT B3 ;  /* 0x0000000000037941 */ /* 0x000fea0003800200 */
.L_x_6:
[----:B------:R-:W-:Y:S01]  /*04e0*/  SHF.L.U32 R23, R18, 0x2, RZ ;  /* 0x0000000212177819 */ /* 0x000fe200000006ff */
[----:B------:R0:W2:Y:S04]  /*04f0*/  LDG.E R21, desc[UR4][R20.64] ;  /* 0x0000000414157981 */ /* 0x0000a8000c1e1900 */
[----:B------:R-:W2:Y:S01]  /*0500*/  LDG.E R14, desc[UR4][R14.64] ;  /* 0x000000040e0e7981 */ /* 0x000ea2000c1e1900 */
[----:B------:R-:W1:Y:S02]  /*0510*/  LDC R23, c[0x3][R23] ;  /* 0x00c0000017177b82 */ /* 0x000e640000000800 */
[----:B-1----:R-:W-:-:S05]  /*0520*/  IADD3 R13, PT, PT, R16, R23, RZ ;  /* 0x00000017100d7210 */ /* 0x002fca0007ffe0ff */
[----:B------:R-:W-:-:S06]  /*0530*/  IMAD.WIDE R24, R13, 0x4, R6 ;  /* 0x000000040d187825 */ /* 0x000fcc00078e0206 */
[----:B------:R-:W3:Y:S01]  /*0540*/  LDG.E R25, desc[UR4][R24.64] ;  /* 0x0000000418197981 */ /* 0x000ee2000c1e1900 */
[----:B------:R-:W-:Y:S01]  /*0550*/  IMAD.WIDE R12, R13, 0x4, R4 ;  /* 0x000000040d0c7825 */ /* 0x000fe200078e0204 */
[----:B------:R-:W-:Y:S02]  /*0560*/  IADD3 R18, PT, PT, R18, 0x1, RZ ;  /* 0x0000000112127810 */ /* 0x000fe40007ffe0ff */
[----:B0-----:R-:W-:Y:S01]  /*0570*/  MOV R20, R12 ;  /* 0x0000000c00147202 */ /* 0x001fe20000000f00 */
[----:B--2---:R-:W-:Y:S01]  /*0580*/  FFMA R0, R21, R14, R0 ;  /* 0x0000000e15007223 */ /* 0x004fe20000000000 */
[----:B------:R-:W-:-:S03]  /*0590*/  MOV R21, R13 ;  /* 0x0000000d00157202 */ /* 0x000fc60000000f00 */
[----:B------:R-:W-:Y:S02]  /*05a0*/  IMAD.MOV.U32 R19, RZ, RZ, R0 ;  /* 0x000000ffff137224 */ /* 0x000fe400078e0000 */
[----:B---3--:R-:W-:-:S03]  /*05b0*/  IMAD.WIDE R10, R25, 0x4, R2 ;  /* 0x00000004190a7825 */ /* 0x008fc600078e0202 */
[----:B------:R-:W-:Y:S02]  /*05c0*/  MOV R8, R10 ;  /* 0x0000000a00087202 */ /* 0x000fe40000000f00 */
[----:B------:R-:W-:Y:S01]  /*05d0*/  MOV R9, R11 ;  /* 0x0000000b00097202 */ /* 0x000fe20000000f00 */
[----:B------:R-:W-:Y:S06]  /*05e0*/  BRA `(.L_x_9) ;  /* 0x00000000000c7947 */ /* 0x000fec0003800000 */
.L_x_5:
[----:B------:R-:W-:Y:S01]  /*05f0*/  IMAD.MOV.U32 R12, RZ, RZ, R20 ;  /* 0x000000ffff0c7224 */ /* 0x000fe200078e0014 */
[----:B------:R-:W-:Y:S02]  /*0600*/  MOV R13, R21 ;  /* 0x00000015000d7202 */ /* 0x000fe40000000f00 */
[----:B------:R-:W-:-:S07]  /*0610*/  CS2R R20, SRZ ;  /* 0x0000000000147805 */ /* 0x000fce000001ff00 */
.L_x_9:
[----:B------:R-:W-:Y:S05]  /*0620*/  BSYNC.RECONVERGENT B2 ;  /* 0x0000000000027941 */ /* 0x000fea0003800200 */
.L_x_4:
[----:B------:R-:W-:Y:S01]  /*0630*/  ISETP.GE.U32.AND P0, PT, R22, 0x4, PT ;  /* 0x000000041600780c */ /* 0x000fe20003f06070 */
[----:B------:R-:W-:-:S12]  /*0640*/  BSSY.RECONVERGENT B2, `(.L_x_10) ;  /* 0x0000030000027945 */ /* 0x000fd80003800200 */
[----:B------:R-:W-:Y:S05]  /*0650*/  @!P0 BRA `(.L_x_11) ;  /* 0x0000000000b88947 */ /* 0x000fea0003800000 */
[----:B------:R-:W-:Y:S01]  /*0660*/  MOV R19, R0 ;  /* 0x0000000000137202 */ /* 0x000fe20000000f00 */
[----:B------:R-:W-:Y:S01]  /*0670*/  IMAD.MOV.U32 R9, RZ, RZ, R11 ;  /* 0x000000ffff097224 */ /* 0x000fe200078e000b */
[----:B------:R-:W-:Y:S02]  /*0680*/  SHF.L.U32 R0, R18, 0x2, RZ ;  /* 0x0000000212007819 */ /* 0x000fe400000006ff */
[----:B------:R-:W-:Y:S02]  /*0690*/  MOV R8, R10 ;  /* 0x0000000a00087202 */ /* 0x000fe40000000f00 */
[----:B------:R-:W-:Y:S02]  /*06a0*/  MOV R20, R12 ;  /* 0x0000000c00147202 */ /* 0x000fe40000000f00 */
[----:B------:R-:W-:-:S07]  /*06b0*/  MOV R21, R13 ;  /* 0x0000000d00157202 */ /* 0x000fce0000000f00 */
.L_x_12:
[----:B------:R-:W0:Y:S01]  /*06c0*/  LDC R13, c[0x3][R0] ;  /* 0x00c00000000d7b82 */ /* 0x000e220000000800 */
[----:B------:R-:W2:Y:S04]  /*06d0*/  LDG.E R20, desc[UR4][R20.64] ;  /* 0x0000000414147981 */ /* 0x000ea8000c1e1900 */
[----:B------:R-:W2:Y:S03]  /*06e0*/  LDG.E R8, desc[UR4][R8.64] ;  /* 0x0000000408087981 */ /* 0x000ea6000c1e1900 */
[----:B------:R-:W1:Y:S08]  /*06f0*/  LDC R15, c[0x3][R0+0x4] ;  /* 0x00c00100000f7b82 */ /* 0x000e700000000800 */
[----:B------:R-:W3:Y:S01]  /*0700*/  LDC R27, c[0x3][R0+0x8] ;  /* 0x00c00200001b7b82 */ /* 0x000ee20000000800 */
[----:B0-----:R-:W-:-:S05]  /*0710*/  IADD3 R13, PT, PT, R16, R13, RZ ;  /* 0x0000000d100d7210 */ /* 0x001fca0007ffe0ff */
[----:B------:R-:W-:Y:S01]  /*0720*/  IMAD.WIDE R10, R13, 0x4, R6 ;  /* 0x000000040d0a7825 */ /* 0x000fe200078e0206 */
[----:B-1----:R-:W-:-:S04]  /*0730*/  IADD3 R15, PT, PT, R16, R15, RZ ;  /* 0x0000000f100f7210 */ /* 0x002fc80007ffe0ff */
[----:B------:R0:W4:Y:S01]  /*0740*/  LDG.E R12, desc[UR4][R10.64] ;  /* 0x000000040a0c7981 */ /* 0x000122000c1e1900 */
[----:B------:R-:W-:Y:S01]  /*0750*/  IMAD.WIDE R22, R15, 0x4, R6 ;  /* 0x000000040f167825 */ /* 0x000fe200078e0206 */
[----:B---3--:R-:W-:-:S05]  /*0760*/  IADD3 R27, PT, PT, R16, R27, RZ ;  /* 0x0000001b101b7210 */ /* 0x008fca0007ffe0ff */
[----:B------:R-:W3:Y:S01]  /*0770*/  LDG.E R23, desc[UR4][R22.64] ;  /* 0x0000000416177981 */ /* 0x000ee2000c1e1900 */
[----:B------:R-:W-:-:S06]  /*0780*/  IMAD.WIDE R24, R27, 0x4, R6 ;  /* 0x000000041b187825 */ /* 0x000fcc00078e0206 */
[----:B------:R-:W5:Y:S01]  /*0790*/  LDG.E R25, desc[UR4][R24.64] ;  /* 0x0000000418197981 */ /* 0x000f62000c1e1900 */
[----:B------:R-:W1:Y:S01]  /*07a0*/  LDC R29, c[0x3][R0+0xc] ;  /* 0x00c00300001d7b82 */ /* 0x000e620000000800 */
[----:B0-----:R-:W-:-:S04]  /*07b0*/  IMAD.WIDE R10, R13, 0x4, R4 ;  /* 0x000000040d0a7825 */ /* 0x001fc800078e0204 */
[--C-:B------:R-:W-:Y:S02]  /*07c0*/  IMAD.WIDE R14, R15, 0x4, R4.reuse ;  /* 0x000000040f0e7825 */ /* 0x100fe400078e0204 */
[----:B------:R-:W2:Y:S02]  /*07d0*/  LDG.E R10, desc[UR4][R10.64] ;  /* 0x000000040a0a7981 */ /* 0x000ea4000c1e1900 */
[----:B------:R-:W-:Y:S02]  /*07e0*/  IMAD.WIDE R26, R27, 0x4, R4 ;  /* 0x000000041b1a7825 */ /* 0x000fe400078e0204 */
[----:B------:R-:W2:Y:S04]  /*07f0*/  LDG.E R14, desc[UR4][R14.64] ;  /* 0x000000040e0e7981 */ /* 0x000ea8000c1e1900 */
[----:B------:R-:W2:Y:S01]  /*0800*/  LDG.E R26, desc[UR4][R26.64] ;  /* 0x000000041a1a7981 */ /* 0x000ea2000c1e1900 */
[----:B-1----:R-:W-:-:S04]  /*0810*/  IMAD.IADD R21, R16, 0x1, R29 ;  /* 0x0000000110157824 */ /* 0x002fc800078e021d */
[----:B------:R-:W-:-:S06]  /*0820*/  IMAD.WIDE R28, R21, 0x4, R6 ;  /* 0x00000004151c7825 */ /* 0x000fcc00078e0206 */
[----:B------:R-:W2:Y:S01]  /*0830*/  LDG.E R29, desc[UR4][R28.64] ;  /* 0x000000041c1d7981 */ /* 0x000ea2000c1e1900 */
[----:B----4-:R-:W-:-:S06]  /*0840*/  IMAD.WIDE R12, R12, 0x4, R2 ;  /* 0x000000040c0c7825 */ /* 0x010fcc00078e0202 */
[----:B------:R-:W4:Y:S01]  /*0850*/  LDG.E R13, desc[UR4][R12.64] ;  /* 0x000000040c0d7981 */ /* 0x000f22000c1e1900 */
[----:B---3--:R-:W-:-:S06]  /*0860*/  IMAD.WIDE R22, R23, 0x4, R2 ;  /* 0x0000000417167825 */ /* 0x008fcc00078e0202 */
[----:B------:R-:W3:Y:S01]  /*0870*/  LDG.E R22, desc[UR4][R22.64] ;  /* 0x0000000416167981 */ /* 0x000ee2000c1e1900 */
[----:B-----5:R-:W-:-:S06]  /*0880*/  IMAD.WIDE R24, R25, 0x4, R2 ;  /* 0x0000000419187825 */ /* 0x020fcc00078e0202 */
[----:B------:R-:W5:Y:S01]  /*0890*/  LDG.E R24, desc[UR4][R24.64] ;  /* 0x0000000418187981 */ /* 0x000f62000c1e1900 */
[----:B------:R-:W-:Y:S01]  /*08a0*/  IADD3 R18, PT, PT, R18, 0x4, RZ ;  /* 0x0000000412127810 */ /* 0x000fe20007ffe0ff */
[----:B--2---:R-:W-:-:S03]  /*08b0*/  FFMA R19, R20, R8, R19 ;  /* 0x0000000814137223 */ /* 0x004fc60000000013 */
[----:B------:R-:W-:Y:S01]  /*08c0*/  ISETP.GE.AND P0, PT, R18, R17, PT ;  /* 0x000000111200720c */ /* 0x000fe20003f06270 */
[----:B------:R-:W-:Y:S01]  /*08d0*/  IMAD.WIDE R20, R21, 0x4, R4 ;  /* 0x0000000415147825 */ /* 0x000fe200078e0204 */
[----:B------:R-:W-:-:S03]  /*08e0*/  IADD3 R0, PT, PT, R0, 0x10, RZ ;  /* 0x0000001000007810 */ /* 0x000fc60007ffe0ff */
[----:B------:R-:W-:-:S04]  /*08f0*/  IMAD.WIDE R8, R29, 0x4, R2 ;  /* 0x000000041d087825 */ /* 0x000fc800078e0202 */
[----:B----4-:R-:W-:-:S04]  /*0900*/  FFMA R13, R10, R13, R19 ;  /* 0x0000000d0a0d7223 */ /* 0x010fc80000000013 */
[----:B---3--:R-:W-:-:S04]  /*0910*/  FFMA R13, R14, R22, R13 ;  /* 0x000000160e0d7223 */ /* 0x008fc8000000000d */
[----:B-----5:R-:W-:Y:S01]  /*0920*/  FFMA R19, R26, R24, R13 ;  /* 0x000000181a137223 */ /* 0x020fe2000000000d */
[----:B------:R-:W-:Y:S06]  /*0930*/  @!P0 BRA `(.L_x_12) ;  /* 0xfffffffc00608947 */ /* 0x000fec000383ffff */
.L_x_11:
[----:B------:R-:W-:Y:S05]  /*0940*/  BSYNC.RECONVERGENT B2 ;  /* 0x0000000000027941 */ /* 0x000fea0003800200 */
.L_x_10:
[----:B------:R-:W-:Y:S05]  /*0950*/  BRA `(.L_x_13) ;  /* 0x00000000000c7947 */ /* 0x000fea0003800000 */
.L_x_3:
[----:B------:R-:W-:Y:S02]  /*0960*/  MOV R19, R0 ;  /* 0x0000000000137202 */ /* 0x000fe40000000f00 */
[----:B------:R-:W-:Y:S02]  /*0970*/  MOV R8, R10 ;  /* 0x0000000a00087202 */ /* 0x000fe40000000f00 */
[----:B------:R-:W-:-:S07]  /*0980*/  MOV R9, R11 ;  /* 0x0000000b00097202 */ /* 0x000fce0000000f00 */
.L_x_13:
[----:B------:R-:W-:Y:S05]  /*0990*/  BSYNC.RECONVERGENT B0 ;  /* 0x0000000000007941 */ /* 0x000fea0003800200 */
.L_x_2:
[----:B------:R0:W5:Y:S04]  /*09a0*/  LDG.E R0, desc[UR4][R20.64] ;  /* 0x0000000414007981 */ /* 0x000168000c1e1900 */
[----:B------:R0:W5:Y:S02]  /*09b0*/  LDG.E R12, desc[UR4][R8.64] ;  /* 0x00000004080c7981 */ /* 0x000164000c1e1900 */
.L_x_1:
[----:B------:R-:W-:Y:S05]  /*09c0*/  BSYNC.RECONVERGENT B1 ;  /* 0x0000000000017941 */ /* 0x000fea0003800200 */
.L_x_0:
[----:B------:R-:W1:Y:S02]  /*09d0*/  LDC.64 R2, c[0x0][0x398] ;  /* 0x0000e600ff027b82 */ /* 0x000e640000000a00 */
[----:B-1----:R-:W-:-:S06]  /*09e0*/  IMAD.WIDE R16, R16, 0x4, R2 ;  /* 0x0000000410107825 */ /* 0x002fcc00078e0202 */
[----:B------:R-:W1:Y:S01]  /*09f0*/  LDC.64 R2, c[0x0][0x380] ;  /* 0x0000e000ff027b82 */ /* 0x000e620000000a00 */
[----:B------:R-:W1:Y:S01]  /*0a00*/  LDG.E R17, desc[UR4][R16.64] ;  /* 0x0000000410117981 */ /* 0x000e62000c1e1900 */
[----:B-----5:R-:W-:Y:S01]  /*0a10*/  FFMA R19, R12, R0, R19 ;  /* 0x000000000c137223 */ /* 0x020fe20000000013 */
[----:B-1----:R-:W-:-:S05]  /*0a20*/  IMAD.WIDE R2, R17, 0x4, R2 ;  /* 0x0000000411027825 */ /* 0x002fca00078e0202 */
[----:B------:R-:W-:Y:S01]  /*0a30*/  STG.E desc[UR4][R2.64], R19 ;  /* 0x0000001302007986 */ /* 0x000fe2000c101904 */
[----:B------:R-:W-:Y:S05]  /*0a40*/  EXIT ;  /* 0x000000000000794d */ /* 0x000fea0003800000 */
.L_x_14:
[----:B------:R-:W-:-:S00]  /*0a50*/  BRA `(.L_x_14) ;  /* 0xfffffffc00fc7947 */ /* 0x000fc0000383ffff */
[----:B------:R-:W-:-:S00]  /*0a60*/  NOP ;  /* 0x0000000000007918 */ /* 0x000fc00000000000 */
        /* <DEDUP_REMOVED lines=9> */
.L_x_15:


//--------------------- .nv.shared.reserved.0     --------------------------
	.section	.nv.shared.reserved.0,"aw",@nobits
	.weak		__nv_reservedSMEM_offset_0_alias
	.size		__nv_reservedSMEM_offset_0_alias, 0, 64
	.other		__nv_reservedSMEM_offset_0_alias,@"STO_CUDA_RESERVED_SHARED STV_DEFAULT"
__nv_reservedSMEM_offset_0_alias:
	.zero		0
	.zero		64


//--------------------- .nv.constant0._Z8spmv_jdsPfPKfPKiS3_S1_S3_i --------------------------
	.section	.nv.constant0._Z8spmv_jdsPfPKfPKiS3_S1_S3_i,"a",@progbits
	.sectionflags	@""
	.align	4
.nv.constant0._Z8spmv_jdsPfPKfPKiS3_S1_S3_i:
	.zero		948


//--------------------- SYMBOLS --------------------------

	.type		.nv.reservedSmem.offset0,@object
	.size		.nv.reservedSmem.offset0,0x4
	.type		tex_x_float,@"STT_CUDA_TEXTURE"
